//
// Generated by NVIDIA NVVM Compiler
//
// Compiler Build ID: CL-36424714
// Cuda compilation tools, release 13.0, V13.0.88
// Based on NVVM 20.0.0
//

.version 9.0
.target sm_100
.address_size 64

	// .globl	_Z16incrementa_vetorPi
.extern .func  (.param .b32 func_retval0) vprintf
(
	.param .b64 vprintf_param_0,
	.param .b64 vprintf_param_1
)
;
.global .attribute(.managed) .align 4 .b8 vetor[40];
.global .align 1 .b8 $str[34] = {10, 32, 71, 80, 85, 32, 45, 45, 45, 32, 115, 111, 109, 97, 110, 100, 111, 32, 112, 111, 115, 105, 195, 167, 195, 163, 111, 32, 91, 37, 100, 93, 32};

.visible .entry _Z16incrementa_vetorPi(
	.param .u64 .ptr .align 1 _Z16incrementa_vetorPi_param_0
)
{
	.local .align 8 .b8 	__local_depot0[8];
	.reg .b64 	%SP;
	.reg .b64 	%SPL;
	.reg .b32 	%r<9>;
	.reg .b64 	%rd<10>;

	mov.u64 	%SPL, __local_depot0;
	cvta.local.u64 	%SP, %SPL;
	ld.param.u64 	%rd1, [_Z16incrementa_vetorPi_param_0];
	cvta.to.global.u64 	%rd2, %rd1;
	add.u64 	%rd3, %SP, 0;
	add.u64 	%rd4, %SPL, 0;
	mov.u32 	%r1, %ctaid.x;
	mov.u32 	%r2, %ntid.x;
	mov.u32 	%r3, %tid.x;
	mad.lo.s32 	%r4, %r1, %r2, %r3;
	st.local.u32 	[%rd4], %r4;
	mov.u64 	%rd5, $str;
	cvta.global.u64 	%rd6, %rd5;
	{ // callseq 0, 0
	.param .b64 param0;
	st.param.b64 	[param0], %rd6;
	.param .b64 param1;
	st.param.b64 	[param1], %rd3;
	.param .b32 retval0;
	call.uni (retval0), 
	vprintf, 
	(
	param0, 
	param1
	);
	ld.param.b32 	%r5, [retval0];
	} // callseq 0
	mul.wide.s32 	%rd7, %r4, 4;
	mov.u64 	%rd8, vetor;
	add.s64 	%rd9, %rd8, %rd7;
	ld.global.u32 	%r7, [%rd9];
	atom.global.add.u32 	%r8, [%rd2], %r7;
	ret;

}


// ===== COMPILED SASS (sm_100) =====

	.target	sm_100

	.elftype	@"ET_EXEC"


//--------------------- .note.nv.tkinfo           --------------------------
	.section	.note.nv.tkinfo,"",@"SHT_NOTE"
	.sectionflags	@"SHF_NOTE_NV_TKINFO"
	.tkinfo
        /*0018*/ 	.word	0x00000002
        /*0030*/ 	.string	""
        /*0030*/ 	.string	"ptxas"
        /*0030*/ 	.string	"Cuda compilation tools, release 13.0, V13.0.88"
        /*0030*/ 	.string	"Build cuda_13.0.r13.0/compiler.36424714_0"
        /*0030*/ 	.string	"-arch sm_100 -m 64 "



//--------------------- .note.nv.cuinfo           --------------------------
	.section	.note.nv.cuinfo,"",@"SHT_NOTE"
	.sectionflags	@"SHF_NOTE_NV_CUINFO"
        /*0018*/ 	.short	0x0002
        /*001a*/ 	.short	0x0064
        /*001c*/ 	.short	0x0082
	.zero		2


//--------------------- .nv.info                  --------------------------
	.section	.nv.info,"",@"SHT_CUDA_INFO"
	.align	4


	//----- nvinfo : EIATTR_REGCOUNT
	.align		4
        /*0000*/ 	.byte	0x04, 0x2f
        /*0002*/ 	.short	(.L_3 - .L_2)
	.align		4
.L_2:
        /*0004*/ 	.word	index@(_Z16incrementa_vetorPi)
        /*0008*/ 	.word	0x00000018


	//----- nvinfo : EIATTR_FRAME_SIZE
	.align		4
.L_3:
        /*000c*/ 	.byte	0x04, 0x11
        /*000e*/ 	.short	(.L_5 - .L_4)
	.align		4
.L_4:
        /*0010*/ 	.word	index@(_Z16incrementa_vetorPi)
        /*0014*/ 	.word	0x00000008


	//----- nvinfo : EIATTR_MIN_STACK_SIZE
	.align		4
.L_5:
        /*0018*/ 	.byte	0x04, 0x12
        /*001a*/ 	.short	(.L_7 - .L_6)
	.align		4
.L_6:
        /*001c*/ 	.word	index@(_Z16incrementa_vetorPi)
        /*0020*/ 	.word	0x00000008
.L_7:


//--------------------- .nv.compat                --------------------------
	.section	.nv.compat,"",@"SHT_CUDA_COMPAT_INFO"
	.align	4
        /*0000*/ 	.byte	0x02, 0x09, 0x00, 0x00, 0x02, 0x02, 0x01, 0x00, 0x02, 0x05, 0x05, 0x00, 0x03, 0x07, 0x01, 0x01
        /*0010*/ 	.byte	0x02, 0x03, 0x00, 0x00, 0x02, 0x06, 0x01, 0x00, 0x04, 0x0b, 0x08, 0x00, 0x09, 0x00, 0x00, 0x00
        /*0020*/ 	.byte	0x00, 0x00, 0x00, 0x00


//--------------------- .nv.info._Z16incrementa_vetorPi --------------------------
	.section	.nv.info._Z16incrementa_vetorPi,"",@"SHT_CUDA_INFO"
	.sectionflags	@""
	.align	4


	//----- nvinfo : EIATTR_CUDA_API_VERSION
	.align		4
        /*0000*/ 	.byte	0x04, 0x37
        /*0002*/ 	.short	(.L_9 - .L_8)
.L_8:
        /*0004*/ 	.word	0x00000082


	//----- nvinfo : EIATTR_KPARAM_INFO
	.align		4
.L_9:
        /*0008*/ 	.byte	0x04, 0x17
        /*000a*/ 	.short	(.L_11 - .L_10)
.L_10:
        /*000c*/ 	.word	0x00000000
        /*0010*/ 	.short	0x0000
        /*0012*/ 	.short	0x0000
        /*0014*/ 	.byte	0x00, 0xf5, 0x21, 0x00


	//----- nvinfo : EIATTR_SPARSE_MMA_MASK
	.align		4
.L_11:
        /*0018*/ 	.byte	0x03, 0x50
        /*001a*/ 	.short	0x0000


	//----- nvinfo : EIATTR_MAXREG_COUNT
	.align		4
        /*001c*/ 	.byte	0x03, 0x1b
        /*001e*/ 	.short	0x00ff


	//----- nvinfo : EIATTR_EXTERNS
	.align		4
        /*0020*/ 	.byte	0x04, 0x0f
        /*0022*/ 	.short	(.L_13 - .L_12)


	//   ....[0]....
	.align		4
.L_12:
        /*0024*/ 	.word	index@(vprintf)


	//----- nvinfo : EIATTR_MERCURY_ISA_VERSION
	.align		4
.L_13:
        /*0028*/ 	.byte	0x03, 0x5f
        /*002a*/ 	.short	0x0101


	//----- nvinfo : EIATTR_INT_WARP_WIDE_INSTR_OFFSETS
	.align		4
        /*002c*/ 	.byte	0x04, 0x31
        /*002e*/ 	.short	(.L_15 - .L_14)


	//   ....[0]....
.L_14:
        /*0030*/ 	.word	0x00000170


	//   ....[1]....
        /*0034*/ 	.word	0x000001b0


	//----- nvinfo : EIATTR_VRC_CTA_INIT_COUNT
	.align		4
.L_15:
        /*0038*/ 	.byte	0x02, 0x4a
	.zero		1
	.zero		1


	//----- nvinfo : EIATTR_SYSCALL_OFFSETS
	.align		4
        /*003c*/ 	.byte	0x04, 0x46
        /*003e*/ 	.short	(.L_17 - .L_16)


	//   ....[0]....
.L_16:
        /*0040*/ 	.word	0x00000120


	//----- nvinfo : EIATTR_EXIT_INSTR_OFFSETS
	.align		4
.L_17:
        /*0044*/ 	.byte	0x04, 0x1c
        /*0046*/ 	.short	(.L_19 - .L_18)


	//   ....[0]....
.L_18:
        /*0048*/ 	.word	0x000001e0


	//----- nvinfo : EIATTR_CBANK_PARAM_SIZE
	.align		4
.L_19:
        /*004c*/ 	.byte	0x03, 0x19
        /*004e*/ 	.short	0x0008


	//----- nvinfo : EIATTR_PARAM_CBANK
	.align		4
        /*0050*/ 	.byte	0x04, 0x0a
        /*0052*/ 	.short	(.L_21 - .L_20)
	.align		4
.L_20:
        /*0054*/ 	.word	index@(.nv.constant0._Z16incrementa_vetorPi)
        /*0058*/ 	.short	0x0380
        /*005a*/ 	.short	0x0008


	//----- nvinfo : EIATTR_SW_WAR
	.align		4
.L_21:
        /*005c*/ 	.byte	0x04, 0x36
        /*005e*/ 	.short	(.L_23 - .L_22)
.L_22:
        /*0060*/ 	.word	0x00000008
.L_23:


//--------------------- .nv.callgraph             --------------------------
	.section	.nv.callgraph,"",@"SHT_CUDA_CALLGRAPH"
	.align	4
	.sectionentsize	8
	.align		4
        /*0000*/ 	.word	0x00000000
	.align		4
        /*0004*/ 	.word	0xffffffff
	.align		4
        /*0008*/ 	.word	index@(_Z16incrementa_vetorPi)
	.align		4
        /*000c*/ 	.word	index@(vprintf)
	.align		4
        /*0010*/ 	.word	0x00000000
	.align		4
        /*0014*/ 	.word	0xfffffffe
	.align		4
        /*0018*/ 	.word	0x00000000
	.align		4
        /*001c*/ 	.word	0xfffffffd
	.align		4
        /*0020*/ 	.word	0x00000000
	.align		4
        /*0024*/ 	.word	0xfffffffc


//--------------------- .nv.constant4             --------------------------
	.section	.nv.constant4,"a",@progbits
	.align	8
	.align		8
.nv.constant4:
        /*0000*/ 	.dword	vprintf
	.align		8
        /*0008*/ 	.dword	vetor
	.align		8
        /*0010*/ 	.dword	$str


//--------------------- .text._Z16incrementa_vetorPi --------------------------
	.section	.text._Z16incrementa_vetorPi,"ax",@progbits
	.align	128
        .global         _Z16incrementa_vetorPi
        .type           _Z16incrementa_vetorPi,@function
        .size           _Z16incrementa_vetorPi,(.L_x_2 - _Z16incrementa_vetorPi)
        .other          _Z16incrementa_vetorPi,@"STO_CUDA_ENTRY STV_DEFAULT"
_Z16incrementa_vetorPi:
.text._Z16incrementa_vetorPi:
[----:B------:R-:W0:Y:S01]  /*0000*/  LDC R1, c[0x0][0x37c] ;  /* 0x0000df00ff017b82 */ /* 0x000e220000000800 */
[----:B------:R-:W1:Y:S01]  /*0010*/  S2R R3, SR_TID.X ;  /* 0x0000000000037919 */ /* 0x000e620000002100 */
[----:B------:R-:W2:Y:S06]  /*0020*/  LDCU UR5, c[0x0][0x2fc] ;  /* 0x00005f80ff0577ac */ /* 0x000eac0008000800 */
[----:B------:R-:W1:Y:S01]  /*0030*/  S2UR UR6, SR_CTAID.X ;  /* 0x00000000000679c3 */ /* 0x000e620000002500 */
[----:B0-----:R-:W-:Y:S01]  /*0040*/  VIADD R1, R1, 0xfffffff8 ;  /* 0xfffffff801017836 */ /* 0x001fe20000000000 */
[----:B------:R-:W-:Y:S01]  /*0050*/  MOV R0, 0x0 ;  /* 0x0000000000007802 */ /* 0x000fe20000000f00 */
[----:B------:R-:W0:Y:S01]  /*0060*/  LDCU UR4, c[0x0][0x2f8] ;  /* 0x00005f00ff0477ac */ /* 0x000e220008000800 */
[----:B------:R-:W3:Y:S04]  /*0070*/  LDCU.64 UR36, c[0x0][0x358] ;  /* 0x00006b00ff2477ac */ /* 0x000ee80008000a00 */
[----:B------:R-:W1:Y:S08]  /*0080*/  LDC R2, c[0x0][0x360] ;  /* 0x0000d800ff027b82 */ /* 0x000e700000000800 */
[----:B------:R4:W3:Y:S01]  /*0090*/  LDC.64 R8, c[0x4][R0] ;  /* 0x0100000000087b82 */ /* 0x0008e20000000a00 */
[----:B0-----:R-:W-:-:S04]  /*00a0*/  IADD3 R6, P0, PT, R1, UR4, RZ ;  /* 0x0000000401067c10 */ /* 0x001fc8000ff1e0ff */
[----:B--2---:R-:W-:Y:S01]  /*00b0*/  IADD3.X R7, PT, PT, RZ, UR5, RZ, P0, !PT ;  /* 0x00000005ff077c10 */ /* 0x004fe200087fe4ff */
[----:B-1----:R-:W-:Y:S01]  /*00c0*/  IMAD R2, R2, UR6, R3 ;  /* 0x0000000602027c24 */ /* 0x002fe2000f8e0203 */
[----:B------:R-:W0:Y:S04]  /*00d0*/  LDCU.64 UR6, c[0x4][0x10] ;  /* 0x01000200ff0677ac */ /* 0x000e280008000a00 */
[----:B------:R4:W-:Y:S01]  /*00e0*/  STL [R1], R2 ;  /* 0x0000000201007387 */ /* 0x0009e20000100800 */
[----:B0-----:R-:W-:Y:S01]  /*00f0*/  MOV R4, UR6 ;  /* 0x0000000600047c02 */ /* 0x001fe20008000f00 */
[----:B---34-:R-:W-:-:S07]  /*0100*/  IMAD.U32 R5, RZ, RZ, UR7 ;  /* 0x00000007ff057e24 */ /* 0x018fce000f8e00ff */
[----:B------:R-:W-:-:S07]  /*0110*/  LEPC R20, `(.L_x_0) ;  /* 0x000000001014794e */ /* 0x000fce0000000000 */
[----:B------:R-:W-:Y:S05]  /*0120*/  CALL.ABS.NOINC R8 ;  /* 0x0000000008007343 */ /* 0x000fea0003c00000 */
.L_x_0:
[----:B------:R-:W0:Y:S02]  /*0130*/  LDC.64 R4, c[0x4][0x8] ;  /* 0x01000200ff047b82 */ /* 0x000e240000000a00 */
[----:B0-----:R-:W-:-:S06]  /*0140*/  IMAD.WIDE R2, R2, 0x4, R4 ;  /* 0x0000000402027825 */ /* 0x001fcc00078e0204 */
[----:B------:R-:W2:Y:S01]  /*0150*/  LDG.E R2, desc[UR36][R2.64] ;  /* 0x0000002402027981 */ /* 0x000ea2000c1e1900 */
[----:B------:R-:W0:Y:S01]  /*0160*/  LDC.64 R4, c[0x0][0x380] ;  /* 0x0000e000ff047b82 */ /* 0x000e220000000a00 */
[----:B------:R-:W-:Y:S01]  /*0170*/  VOTEU.ANY UR4, UPT, PT ;  /* 0x0000000000047886 */ /* 0x000fe200038e0100 */
[----:B------:R-:W1:Y:S01]  /*0180*/  S2R R0, SR_LANEID ;  /* 0x0000000000007919 */ /* 0x000e620000000000 */
[----:B------:R-:W-:-:S06]  /*0190*/  UFLO.U32 UR4, UR4 ;  /* 0x00000004000472bd */ /* 0x000fcc00080e0000 */
[----:B-1----:R-:W-:Y:S01]  /*01a0*/  ISETP.EQ.U32.AND P0, PT, R0, UR4, PT ;  /* 0x0000000400007c0c */ /* 0x002fe2000bf02070 */
[----:B--2---:R-:W1:Y:S02]  /*01b0*/  REDUX.SUM UR5, R2 ;  /* 0x00000000020573c4 */ /* 0x004e64000000c000 */
[----:B-1----:R-:W-:-:S10]  /*01c0*/  IMAD.U32 R7, RZ, RZ, UR5 ;  /* 0x00000005ff077e24 */ /* 0x002fd4000f8e00ff */
[----:B0-----:R-:W-:Y:S01]  /*01d0*/  @P0 REDG.E.ADD.STRONG.GPU desc[UR36][R4.64], R7 ;  /* 0x000000070400098e */ /* 0x001fe2000c12e124 */
[----:B------:R-:W-:Y:S05]  /*01e0*/  EXIT ;  /* 0x000000000000794d */ /* 0x000fea0003800000 */
.L_x_1:
[----:B------:R-:W-:-:S00]  /*01f0*/  BRA `(.L_x_1) ;  /* 0xfffffffc00fc7947 */ /* 0x000fc0000383ffff */
[----:B------:R-:W-:-:S00]  /*0200*/  NOP ;  /* 0x0000000000007918 */ /* 0x000fc00000000000 */
[----:B------:R-:W-:-:S00]  /*0210*/  NOP ;  /* 0x0000000000007918 */ /* 0x000fc00000000000 */
[----:B------:R-:W-:-:S00]  /*0220*/  NOP ;  /* 0x0000000000007918 */ /* 0x000fc00000000000 */
[----:B------:R-:W-:-:S00]  /*0230*/  NOP ;  /* 0x0000000000007918 */ /* 0x000fc00000000000 */
[----:B------:R-:W-:-:S00]  /*0240*/  NOP ;  /* 0x0000000000007918 */ /* 0x000fc00000000000 */
[----:B------:R-:W-:-:S00]  /*0250*/  NOP ;  /* 0x0000000000007918 */ /* 0x000fc00000000000 */
[----:B------:R-:W-:-:S00]  /*0260*/  NOP ;  /* 0x0000000000007918 */ /* 0x000fc00000000000 */
[----:B------:R-:W-:-:S00]  /*0270*/  NOP ;  /* 0x0000000000007918 */ /* 0x000fc00000000000 */
.L_x_2:


//--------------------- .nv.global.init           --------------------------
	.section	.nv.global.init,"aw",@progbits
.nv.global.init:
	.type		$str,@object
	.size		$str,(.L_1 - $str)
$str:
        /*0000*/ 	.byte	0x0a, 0x20, 0x47, 0x50, 0x55, 0x20, 0x2d, 0x2d, 0x2d, 0x20, 0x73, 0x6f, 0x6d, 0x61, 0x6e, 0x64
        /*0010*/ 	.byte	0x6f, 0x20, 0x70, 0x6f, 0x73, 0x69, 0xc3, 0xa7, 0xc3, 0xa3, 0x6f, 0x20, 0x5b, 0x25, 0x64, 0x5d
        /*0020*/ 	.byte	0x20, 0x00
.L_1:


//--------------------- .nv.shared.reserved.0     --------------------------
	.section	.nv.shared.reserved.0,"aw",@nobits
	.weak		__nv_reservedSMEM_offset_0_alias
	.size		__nv_reservedSMEM_offset_0_alias, 0, 64
	.other		__nv_reservedSMEM_offset_0_alias,@"STO_CUDA_RESERVED_SHARED STV_DEFAULT"
__nv_reservedSMEM_offset_0_alias:
	.zero		0
	.zero		64


//--------------------- .nv.global                --------------------------
	.section	.nv.global,"aw",@nobits
	.align	4
.nv.global:
	.type		vetor,@object
	.size		vetor,(.L_0 - vetor)
	.other		vetor,@"STV_DEFAULT STO_CUDA_MANAGED"
vetor:
	.zero		40
.L_0:


//--------------------- .nv.constant0._Z16incrementa_vetorPi --------------------------
	.section	.nv.constant0._Z16incrementa_vetorPi,"a",@progbits
	.sectionflags	@""
	.align	4
.nv.constant0._Z16incrementa_vetorPi:
	.zero		904


//--------------------- SYMBOLS --------------------------

	.type		.nv.reservedSmem.offset0,@object
	.size		.nv.reservedSmem.offset0,0x4
	.type		vprintf,@function
